//
// Generated by NVIDIA NVVM Compiler
//
// Compiler Build ID: CL-36424714
// Cuda compilation tools, release 13.0, V13.0.88
// Based on NVVM 20.0.0
//

.version 9.0
.target sm_100
.address_size 64

	// .globl	_Z14transposeOnGPUPfS_ii

.visible .entry _Z14transposeOnGPUPfS_ii(
	.param .u64 .ptr .align 1 _Z14transposeOnGPUPfS_ii_param_0,
	.param .u64 .ptr .align 1 _Z14transposeOnGPUPfS_ii_param_1,
	.param .u32 _Z14transposeOnGPUPfS_ii_param_2,
	.param .u32 _Z14transposeOnGPUPfS_ii_param_3
)
{
	.reg .pred 	%p<4>;
	.reg .b32 	%r<13>;
	.reg .b32 	%f<2>;
	.reg .b64 	%rd<9>;

	ld.param.u64 	%rd1, [_Z14transposeOnGPUPfS_ii_param_0];
	ld.param.u64 	%rd2, [_Z14transposeOnGPUPfS_ii_param_1];
	ld.param.u32 	%r3, [_Z14transposeOnGPUPfS_ii_param_2];
	ld.param.u32 	%r4, [_Z14transposeOnGPUPfS_ii_param_3];
	mov.u32 	%r5, %ctaid.y;
	mov.u32 	%r6, %ntid.y;
	mov.u32 	%r7, %tid.y;
	mad.lo.s32 	%r1, %r5, %r6, %r7;
	mov.u32 	%r8, %ctaid.x;
	mov.u32 	%r9, %ntid.x;
	mov.u32 	%r10, %tid.x;
	mad.lo.s32 	%r2, %r8, %r9, %r10;
	setp.ge.s32 	%p1, %r1, %r3;
	setp.ge.s32 	%p2, %r2, %r4;
	or.pred  	%p3, %p1, %p2;
	@%p3 bra 	$L__BB0_2;
	cvta.to.global.u64 	%rd3, %rd1;
	cvta.to.global.u64 	%rd4, %rd2;
	mad.lo.s32 	%r11, %r3, %r2, %r1;
	mul.wide.s32 	%rd5, %r11, 4;
	add.s64 	%rd6, %rd3, %rd5;
	ld.global.f32 	%f1, [%rd6];
	mad.lo.s32 	%r12, %r4, %r1, %r2;
	mul.wide.s32 	%rd7, %r12, 4;
	add.s64 	%rd8, %rd4, %rd7;
	st.global.f32 	[%rd8], %f1;
	bar.sync 	0;
$L__BB0_2:
	ret;

}


// ===== COMPILED SASS (sm_100) =====

	.target	sm_100

	.elftype	@"ET_EXEC"


//--------------------- .note.nv.tkinfo           --------------------------
	.section	.note.nv.tkinfo,"",@"SHT_NOTE"
	.sectionflags	@"SHF_NOTE_NV_TKINFO"
	.tkinfo
        /*0018*/ 	.word	0x00000002
        /*0030*/ 	.string	""
        /*0030*/ 	.string	"ptxas"
        /*0030*/ 	.string	"Cuda compilation tools, release 13.0, V13.0.88"
        /*0030*/ 	.string	"Build cuda_13.0.r13.0/compiler.36424714_0"
        /*0030*/ 	.string	"-arch sm_100 -m 64 "



//--------------------- .note.nv.cuinfo           --------------------------
	.section	.note.nv.cuinfo,"",@"SHT_NOTE"
	.sectionflags	@"SHF_NOTE_NV_CUINFO"
        /*0018*/ 	.short	0x0002
        /*001a*/ 	.short	0x0064
        /*001c*/ 	.short	0x0082
	.zero		2


//--------------------- .nv.info                  --------------------------
	.section	.nv.info,"",@"SHT_CUDA_INFO"
	.align	4


	//----- nvinfo : EIATTR_REGCOUNT
	.align		4
        /*0000*/ 	.byte	0x04, 0x2f
        /*0002*/ 	.short	(.L_1 - .L_0)
	.align		4
.L_0:
        /*0004*/ 	.word	index@(_Z14transposeOnGPUPfS_ii)
        /*0008*/ 	.word	0x0000000a


	//----- nvinfo : EIATTR_FRAME_SIZE
	.align		4
.L_1:
        /*000c*/ 	.byte	0x04, 0x11
        /*000e*/ 	.short	(.L_3 - .L_2)
	.align		4
.L_2:
        /*0010*/ 	.word	index@(_Z14transposeOnGPUPfS_ii)
        /*0014*/ 	.word	0x00000000


	//----- nvinfo : EIATTR_MIN_STACK_SIZE
	.align		4
.L_3:
        /*0018*/ 	.byte	0x04, 0x12
        /*001a*/ 	.short	(.L_5 - .L_4)
	.align		4
.L_4:
        /*001c*/ 	.word	index@(_Z14transposeOnGPUPfS_ii)
        /*0020*/ 	.word	0x00000000
.L_5:


//--------------------- .nv.compat                --------------------------
	.section	.nv.compat,"",@"SHT_CUDA_COMPAT_INFO"
	.align	4
        /*0000*/ 	.byte	0x02, 0x09, 0x00, 0x00, 0x02, 0x02, 0x01, 0x00, 0x02, 0x05, 0x05, 0x00, 0x03, 0x07, 0x01, 0x01
        /*0010*/ 	.byte	0x02, 0x03, 0x00, 0x00, 0x02, 0x06, 0x01, 0x00, 0x04, 0x0b, 0x08, 0x00, 0x09, 0x00, 0x00, 0x00
        /*0020*/ 	.byte	0x00, 0x00, 0x00, 0x00


//--------------------- .nv.info._Z14transposeOnGPUPfS_ii --------------------------
	.section	.nv.info._Z14transposeOnGPUPfS_ii,"",@"SHT_CUDA_INFO"
	.sectionflags	@""
	.align	4


	//----- nvinfo : EIATTR_CUDA_API_VERSION
	.align		4
        /*0000*/ 	.byte	0x04, 0x37
        /*0002*/ 	.short	(.L_7 - .L_6)
.L_6:
        /*0004*/ 	.word	0x00000082


	//----- nvinfo : EIATTR_KPARAM_INFO
	.align		4
.L_7:
        /*0008*/ 	.byte	0x04, 0x17
        /*000a*/ 	.short	(.L_9 - .L_8)
.L_8:
        /*000c*/ 	.word	0x00000000
        /*0010*/ 	.short	0x0003
        /*0012*/ 	.short	0x0014
        /*0014*/ 	.byte	0x00, 0xf0, 0x11, 0x00


	//----- nvinfo : EIATTR_KPARAM_INFO
	.align		4
.L_9:
        /*0018*/ 	.byte	0x04, 0x17
        /*001a*/ 	.short	(.L_11 - .L_10)
.L_10:
        /*001c*/ 	.word	0x00000000
        /*0020*/ 	.short	0x0002
        /*0022*/ 	.short	0x0010
        /*0024*/ 	.byte	0x00, 0xf0, 0x11, 0x00


	//----- nvinfo : EIATTR_KPARAM_INFO
	.align		4
.L_11:
        /*0028*/ 	.byte	0x04, 0x17
        /*002a*/ 	.short	(.L_13 - .L_12)
.L_12:
        /*002c*/ 	.word	0x00000000
        /*0030*/ 	.short	0x0001
        /*0032*/ 	.short	0x0008
        /*0034*/ 	.byte	0x00, 0xf5, 0x21, 0x00


	//----- nvinfo : EIATTR_KPARAM_INFO
	.align		4
.L_13:
        /*0038*/ 	.byte	0x04, 0x17
        /*003a*/ 	.short	(.L_15 - .L_14)
.L_14:
        /*003c*/ 	.word	0x00000000
        /*0040*/ 	.short	0x0000
        /*0042*/ 	.short	0x0000
        /*0044*/ 	.byte	0x00, 0xf5, 0x21, 0x00


	//----- nvinfo : EIATTR_SPARSE_MMA_MASK
	.align		4
.L_15:
        /*0048*/ 	.byte	0x03, 0x50
        /*004a*/ 	.short	0x0000


	//----- nvinfo : EIATTR_MAXREG_COUNT
	.align		4
        /*004c*/ 	.byte	0x03, 0x1b
        /*004e*/ 	.short	0x00ff


	//----- nvinfo : EIATTR_NUM_BARRIERS
	.align		4
        /*0050*/ 	.byte	0x02, 0x4c
        /*0052*/ 	.byte	0x01
	.zero		1


	//----- nvinfo : EIATTR_MERCURY_ISA_VERSION
	.align		4
        /*0054*/ 	.byte	0x03, 0x5f
        /*0056*/ 	.short	0x0101


	//----- nvinfo : EIATTR_VRC_CTA_INIT_COUNT
	.align		4
        /*0058*/ 	.byte	0x02, 0x4a
	.zero		1
	.zero		1


	//----- nvinfo : EIATTR_EXIT_INSTR_OFFSETS
	.align		4
        /*005c*/ 	.byte	0x04, 0x1c
        /*005e*/ 	.short	(.L_17 - .L_16)


	//   ....[0]....
.L_16:
        /*0060*/ 	.word	0x000000c0


	//   ....[1]....
        /*0064*/ 	.word	0x00000170


	//----- nvinfo : EIATTR_CBANK_PARAM_SIZE
	.align		4
.L_17:
        /*0068*/ 	.byte	0x03, 0x19
        /*006a*/ 	.short	0x0018


	//----- nvinfo : EIATTR_PARAM_CBANK
	.align		4
        /*006c*/ 	.byte	0x04, 0x0a
        /*006e*/ 	.short	(.L_19 - .L_18)
	.align		4
.L_18:
        /*0070*/ 	.word	index@(.nv.constant0._Z14transposeOnGPUPfS_ii)
        /*0074*/ 	.short	0x0380
        /*0076*/ 	.short	0x0018


	//----- nvinfo : EIATTR_SW_WAR
	.align		4
.L_19:
        /*0078*/ 	.byte	0x04, 0x36
        /*007a*/ 	.short	(.L_21 - .L_20)
.L_20:
        /*007c*/ 	.word	0x00000008
.L_21:


//--------------------- .nv.callgraph             --------------------------
	.section	.nv.callgraph,"",@"SHT_CUDA_CALLGRAPH"
	.align	4
	.sectionentsize	8
	.align		4
        /*0000*/ 	.word	0x00000000
	.align		4
        /*0004*/ 	.word	0xffffffff
	.align		4
        /*0008*/ 	.word	0x00000000
	.align		4
        /*000c*/ 	.word	0xfffffffe
	.align		4
        /*0010*/ 	.word	0x00000000
	.align		4
        /*0014*/ 	.word	0xfffffffd
	.align		4
        /*0018*/ 	.word	0x00000000
	.align		4
        /*001c*/ 	.word	0xfffffffc


//--------------------- .text._Z14transposeOnGPUPfS_ii --------------------------
	.section	.text._Z14transposeOnGPUPfS_ii,"ax",@progbits
	.align	128
        .global         _Z14transposeOnGPUPfS_ii
        .type           _Z14transposeOnGPUPfS_ii,@function
        .size           _Z14transposeOnGPUPfS_ii,(.L_x_1 - _Z14transposeOnGPUPfS_ii)
        .other          _Z14transposeOnGPUPfS_ii,@"STO_CUDA_ENTRY STV_DEFAULT"
_Z14transposeOnGPUPfS_ii:
.text._Z14transposeOnGPUPfS_ii:
[----:B------:R-:W-:Y:S01]  /*0000*/  LDC R1, c[0x0][0x37c] ;  /* 0x0000df00ff017b82 */ /* 0x000fe20000000800 */
[----:B------:R-:W0:Y:S07]  /*0010*/  S2R R2, SR_TID.X ;  /* 0x0000000000027919 */ /* 0x000e2e0000002100 */
[----:B------:R-:W1:Y:S01]  /*0020*/  LDC R0, c[0x0][0x364] ;  /* 0x0000d900ff007b82 */ /* 0x000e620000000800 */
[----:B------:R-:W2:Y:S01]  /*0030*/  LDCU.64 UR6, c[0x0][0x390] ;  /* 0x00007200ff0677ac */ /* 0x000ea20008000a00 */
[----:B------:R-:W1:Y:S06]  /*0040*/  S2R R3, SR_TID.Y ;  /* 0x0000000000037919 */ /* 0x000e6c0000002200 */
[----:B------:R-:W0:Y:S08]  /*0050*/  S2UR UR5, SR_CTAID.X ;  /* 0x00000000000579c3 */ /* 0x000e300000002500 */
[----:B------:R-:W0:Y:S08]  /*0060*/  LDC R7, c[0x0][0x360] ;  /* 0x0000d800ff077b82 */ /* 0x000e300000000800 */
[----:B------:R-:W1:Y:S01]  /*0070*/  S2UR UR4, SR_CTAID.Y ;  /* 0x00000000000479c3 */ /* 0x000e620000002600 */
[----:B0-----:R-:W-:-:S05]  /*0080*/  IMAD R7, R7, UR5, R2 ;  /* 0x0000000507077c24 */ /* 0x001fca000f8e0202 */
[----:B--2---:R-:W-:Y:S01]  /*0090*/  ISETP.GE.AND P0, PT, R7, UR7, PT ;  /* 0x0000000707007c0c */ /* 0x004fe2000bf06270 */
[----:B-1----:R-:W-:-:S05]  /*00a0*/  IMAD R0, R0, UR4, R3 ;  /* 0x0000000400007c24 */ /* 0x002fca000f8e0203 */
[----:B------:R-:W-:-:S13]  /*00b0*/  ISETP.GE.OR P0, PT, R0, UR6, P0 ;  /* 0x0000000600007c0c */ /* 0x000fda0008706670 */
[----:B------:R-:W-:Y:S05]  /*00c0*/  @P0 EXIT ;  /* 0x000000000000094d */ /* 0x000fea0003800000 */
[----:B------:R-:W0:Y:S01]  /*00d0*/  LDC.64 R2, c[0x0][0x380] ;  /* 0x0000e000ff027b82 */ /* 0x000e220000000a00 */
[----:B------:R-:W1:Y:S01]  /*00e0*/  LDCU.64 UR4, c[0x0][0x358] ;  /* 0x00006b00ff0477ac */ /* 0x000e620008000a00 */
[----:B------:R-:W-:-:S04]  /*00f0*/  IMAD R5, R7, UR6, R0 ;  /* 0x0000000607057c24 */ /* 0x000fc8000f8e0200 */
[----:B0-----:R-:W-:Y:S02]  /*0100*/  IMAD.WIDE R2, R5, 0x4, R2 ;  /* 0x0000000405027825 */ /* 0x001fe400078e0202 */
[----:B------:R-:W0:Y:S04]  /*0110*/  LDC.64 R4, c[0x0][0x388] ;  /* 0x0000e200ff047b82 */ /* 0x000e280000000a00 */
[----:B-1----:R-:W2:Y:S01]  /*0120*/  LDG.E R3, desc[UR4][R2.64] ;  /* 0x0000000402037981 */ /* 0x002ea2000c1e1900 */
[----:B------:R-:W-:-:S04]  /*0130*/  IMAD R7, R0, UR7, R7 ;  /* 0x0000000700077c24 */ /* 0x000fc8000f8e0207 */
[----:B0-----:R-:W-:-:S05]  /*0140*/  IMAD.WIDE R4, R7, 0x4, R4 ;  /* 0x0000000407047825 */ /* 0x001fca00078e0204 */
[----:B--2---:R-:W-:Y:S01]  /*0150*/  STG.E desc[UR4][R4.64], R3 ;  /* 0x0000000304007986 */ /* 0x004fe2000c101904 */
[----:B------:R-:W-:Y:S06]  /*0160*/  BAR.SYNC.DEFER_BLOCKING 0x0 ;  /* 0x0000000000007b1d */ /* 0x000fec0000010000 */
[----:B------:R-:W-:Y:S05]  /*0170*/  EXIT ;  /* 0x000000000000794d */ /* 0x000fea0003800000 */
.L_x_0:
[----:B------:R-:W-:-:S00]  /*0180*/  BRA `(.L_x_0) ;  /* 0xfffffffc00fc7947 */ /* 0x000fc0000383ffff */
[----:B------:R-:W-:-:S00]  /*0190*/  NOP ;  /* 0x0000000000007918 */ /* 0x000fc00000000000 */
        /* <DEDUP_REMOVED lines=14> */
.L_x_1:


//--------------------- .nv.shared.reserved.0     --------------------------
	.section	.nv.shared.reserved.0,"aw",@nobits
	.weak		__nv_reservedSMEM_offset_0_alias
	.size		__nv_reservedSMEM_offset_0_alias, 0, 64
	.other		__nv_reservedSMEM_offset_0_alias,@"STO_CUDA_RESERVED_SHARED STV_DEFAULT"
__nv_reservedSMEM_offset_0_alias:
	.zero		0
	.zero		64


//--------------------- .nv.constant0._Z14transposeOnGPUPfS_ii --------------------------
	.section	.nv.constant0._Z14transposeOnGPUPfS_ii,"a",@progbits
	.sectionflags	@""
	.align	4
.nv.constant0._Z14transposeOnGPUPfS_ii:
	.zero		920


//--------------------- SYMBOLS --------------------------

	.type		.nv.reservedSmem.offset0,@object
	.size		.nv.reservedSmem.offset0,0x4
